//
// Generated by NVIDIA NVVM Compiler
//
// Compiler Build ID: CL-36424714
// Cuda compilation tools, release 13.0, V13.0.88
// Based on NVVM 20.0.0
//

.version 9.0
.target sm_100
.address_size 64

	// .globl	_Z6vecaddPfS_S_

.visible .entry _Z6vecaddPfS_S_(
	.param .u64 .ptr .align 1 _Z6vecaddPfS_S__param_0,
	.param .u64 .ptr .align 1 _Z6vecaddPfS_S__param_1,
	.param .u64 .ptr .align 1 _Z6vecaddPfS_S__param_2
)
{
	.reg .b32 	%r<5>;
	.reg .b32 	%f<4>;
	.reg .b64 	%rd<11>;

	ld.param.u64 	%rd1, [_Z6vecaddPfS_S__param_0];
	ld.param.u64 	%rd2, [_Z6vecaddPfS_S__param_1];
	ld.param.u64 	%rd3, [_Z6vecaddPfS_S__param_2];
	cvta.to.global.u64 	%rd4, %rd3;
	cvta.to.global.u64 	%rd5, %rd2;
	cvta.to.global.u64 	%rd6, %rd1;
	mov.u32 	%r1, %tid.x;
	mov.u32 	%r2, %ntid.x;
	mov.u32 	%r3, %ctaid.x;
	mad.lo.s32 	%r4, %r2, %r3, %r1;
	mul.wide.s32 	%rd7, %r4, 4;
	add.s64 	%rd8, %rd6, %rd7;
	ld.global.f32 	%f1, [%rd8];
	add.s64 	%rd9, %rd5, %rd7;
	ld.global.f32 	%f2, [%rd9];
	add.f32 	%f3, %f1, %f2;
	add.s64 	%rd10, %rd4, %rd7;
	st.global.f32 	[%rd10], %f3;
	ret;

}


// ===== COMPILED SASS (sm_100) =====

	.target	sm_100

	.elftype	@"ET_EXEC"


//--------------------- .note.nv.tkinfo           --------------------------
	.section	.note.nv.tkinfo,"",@"SHT_NOTE"
	.sectionflags	@"SHF_NOTE_NV_TKINFO"
	.tkinfo
        /*0018*/ 	.word	0x00000002
        /*0030*/ 	.string	""
        /*0030*/ 	.string	"ptxas"
        /*0030*/ 	.string	"Cuda compilation tools, release 13.0, V13.0.88"
        /*0030*/ 	.string	"Build cuda_13.0.r13.0/compiler.36424714_0"
        /*0030*/ 	.string	"-arch sm_100 -m 64 "



//--------------------- .note.nv.cuinfo           --------------------------
	.section	.note.nv.cuinfo,"",@"SHT_NOTE"
	.sectionflags	@"SHF_NOTE_NV_CUINFO"
        /*0018*/ 	.short	0x0002
        /*001a*/ 	.short	0x0064
        /*001c*/ 	.short	0x0082
	.zero		2


//--------------------- .nv.info                  --------------------------
	.section	.nv.info,"",@"SHT_CUDA_INFO"
	.align	4


	//----- nvinfo : EIATTR_REGCOUNT
	.align		4
        /*0000*/ 	.byte	0x04, 0x2f
        /*0002*/ 	.short	(.L_1 - .L_0)
	.align		4
.L_0:
        /*0004*/ 	.word	index@(_Z6vecaddPfS_S_)
        /*0008*/ 	.word	0x0000000c


	//----- nvinfo : EIATTR_FRAME_SIZE
	.align		4
.L_1:
        /*000c*/ 	.byte	0x04, 0x11
        /*000e*/ 	.short	(.L_3 - .L_2)
	.align		4
.L_2:
        /*0010*/ 	.word	index@(_Z6vecaddPfS_S_)
        /*0014*/ 	.word	0x00000000


	//----- nvinfo : EIATTR_MIN_STACK_SIZE
	.align		4
.L_3:
        /*0018*/ 	.byte	0x04, 0x12
        /*001a*/ 	.short	(.L_5 - .L_4)
	.align		4
.L_4:
        /*001c*/ 	.word	index@(_Z6vecaddPfS_S_)
        /*0020*/ 	.word	0x00000000
.L_5:


//--------------------- .nv.compat                --------------------------
	.section	.nv.compat,"",@"SHT_CUDA_COMPAT_INFO"
	.align	4
        /*0000*/ 	.byte	0x02, 0x09, 0x00, 0x00, 0x02, 0x02, 0x01, 0x00, 0x02, 0x05, 0x05, 0x00, 0x03, 0x07, 0x01, 0x01
        /*0010*/ 	.byte	0x02, 0x03, 0x00, 0x00, 0x02, 0x06, 0x01, 0x00, 0x04, 0x0b, 0x08, 0x00, 0x09, 0x00, 0x00, 0x00
        /*0020*/ 	.byte	0x00, 0x00, 0x00, 0x00


//--------------------- .nv.info._Z6vecaddPfS_S_  --------------------------
	.section	.nv.info._Z6vecaddPfS_S_,"",@"SHT_CUDA_INFO"
	.sectionflags	@""
	.align	4


	//----- nvinfo : EIATTR_CUDA_API_VERSION
	.align		4
        /*0000*/ 	.byte	0x04, 0x37
        /*0002*/ 	.short	(.L_7 - .L_6)
.L_6:
        /*0004*/ 	.word	0x00000082


	//----- nvinfo : EIATTR_KPARAM_INFO
	.align		4
.L_7:
        /*0008*/ 	.byte	0x04, 0x17
        /*000a*/ 	.short	(.L_9 - .L_8)
.L_8:
        /*000c*/ 	.word	0x00000000
        /*0010*/ 	.short	0x0002
        /*0012*/ 	.short	0x0010
        /*0014*/ 	.byte	0x00, 0xf5, 0x21, 0x00


	//----- nvinfo : EIATTR_KPARAM_INFO
	.align		4
.L_9:
        /*0018*/ 	.byte	0x04, 0x17
        /*001a*/ 	.short	(.L_11 - .L_10)
.L_10:
        /*001c*/ 	.word	0x00000000
        /*0020*/ 	.short	0x0001
        /*0022*/ 	.short	0x0008
        /*0024*/ 	.byte	0x00, 0xf5, 0x21, 0x00


	//----- nvinfo : EIATTR_KPARAM_INFO
	.align		4
.L_11:
        /*0028*/ 	.byte	0x04, 0x17
        /*002a*/ 	.short	(.L_13 - .L_12)
.L_12:
        /*002c*/ 	.word	0x00000000
        /*0030*/ 	.short	0x0000
        /*0032*/ 	.short	0x0000
        /*0034*/ 	.byte	0x00, 0xf5, 0x21, 0x00


	//----- nvinfo : EIATTR_SPARSE_MMA_MASK
	.align		4
.L_13:
        /*0038*/ 	.byte	0x03, 0x50
        /*003a*/ 	.short	0x0000


	//----- nvinfo : EIATTR_MAXREG_COUNT
	.align		4
        /*003c*/ 	.byte	0x03, 0x1b
        /*003e*/ 	.short	0x00ff


	//----- nvinfo : EIATTR_MERCURY_ISA_VERSION
	.align		4
        /*0040*/ 	.byte	0x03, 0x5f
        /*0042*/ 	.short	0x0101


	//----- nvinfo : EIATTR_VRC_CTA_INIT_COUNT
	.align		4
        /*0044*/ 	.byte	0x02, 0x4a
	.zero		1
	.zero		1


	//----- nvinfo : EIATTR_EXIT_INSTR_OFFSETS
	.align		4
        /*0048*/ 	.byte	0x04, 0x1c
        /*004a*/ 	.short	(.L_15 - .L_14)


	//   ....[0]....
.L_14:
        /*004c*/ 	.word	0x00000100


	//----- nvinfo : EIATTR_CBANK_PARAM_SIZE
	.align		4
.L_15:
        /*0050*/ 	.byte	0x03, 0x19
        /*0052*/ 	.short	0x0018


	//----- nvinfo : EIATTR_PARAM_CBANK
	.align		4
        /*0054*/ 	.byte	0x04, 0x0a
        /*0056*/ 	.short	(.L_17 - .L_16)
	.align		4
.L_16:
        /*0058*/ 	.word	index@(.nv.constant0._Z6vecaddPfS_S_)
        /*005c*/ 	.short	0x0380
        /*005e*/ 	.short	0x0018


	//----- nvinfo : EIATTR_SW_WAR
	.align		4
.L_17:
        /*0060*/ 	.byte	0x04, 0x36
        /*0062*/ 	.short	(.L_19 - .L_18)
.L_18:
        /*0064*/ 	.word	0x00000008
.L_19:


//--------------------- .nv.callgraph             --------------------------
	.section	.nv.callgraph,"",@"SHT_CUDA_CALLGRAPH"
	.align	4
	.sectionentsize	8
	.align		4
        /*0000*/ 	.word	0x00000000
	.align		4
        /*0004*/ 	.word	0xffffffff
	.align		4
        /*0008*/ 	.word	0x00000000
	.align		4
        /*000c*/ 	.word	0xfffffffe
	.align		4
        /*0010*/ 	.word	0x00000000
	.align		4
        /*0014*/ 	.word	0xfffffffd
	.align		4
        /*0018*/ 	.word	0x00000000
	.align		4
        /*001c*/ 	.word	0xfffffffc


//--------------------- .text._Z6vecaddPfS_S_     --------------------------
	.section	.text._Z6vecaddPfS_S_,"ax",@progbits
	.align	128
        .global         _Z6vecaddPfS_S_
        .type           _Z6vecaddPfS_S_,@function
        .size           _Z6vecaddPfS_S_,(.L_x_1 - _Z6vecaddPfS_S_)
        .other          _Z6vecaddPfS_S_,@"STO_CUDA_ENTRY STV_DEFAULT"
_Z6vecaddPfS_S_:
.text._Z6vecaddPfS_S_:
[----:B------:R-:W-:Y:S01]  /*0000*/  LDC R1, c[0x0][0x37c] ;  /* 0x0000df00ff017b82 */ /* 0x000fe20000000800 */
[----:B------:R-:W0:Y:S07]  /*0010*/  S2R R9, SR_TID.X ;  /* 0x0000000000097919 */ /* 0x000e2e0000002100 */
[----:B------:R-:W1:Y:S01]  /*0020*/  LDC.64 R2, c[0x0][0x380] ;  /* 0x0000e000ff027b82 */ /* 0x000e620000000a00 */
[----:B------:R-:W0:Y:S01]  /*0030*/  LDCU UR6, c[0x0][0x360] ;  /* 0x00006c00ff0677ac */ /* 0x000e220008000800 */
[----:B------:R-:W0:Y:S01]  /*0040*/  S2R R0, SR_CTAID.X ;  /* 0x0000000000007919 */ /* 0x000e220000002500 */
[----:B------:R-:W2:Y:S05]  /*0050*/  LDCU.64 UR4, c[0x0][0x358] ;  /* 0x00006b00ff0477ac */ /* 0x000eaa0008000a00 */
[----:B------:R-:W3:Y:S08]  /*0060*/  LDC.64 R4, c[0x0][0x388] ;  /* 0x0000e200ff047b82 */ /* 0x000ef00000000a00 */
[----:B------:R-:W4:Y:S01]  /*0070*/  LDC.64 R6, c[0x0][0x390] ;  /* 0x0000e400ff067b82 */ /* 0x000f220000000a00 */
[----:B0-----:R-:W-:-:S04]  /*0080*/  IMAD R9, R0, UR6, R9 ;  /* 0x0000000600097c24 */ /* 0x001fc8000f8e0209 */
[----:B-1----:R-:W-:-:S04]  /*0090*/  IMAD.WIDE R2, R9, 0x4, R2 ;  /* 0x0000000409027825 */ /* 0x002fc800078e0202 */
[C---:B---3--:R-:W-:Y:S02]  /*00a0*/  IMAD.WIDE R4, R9.reuse, 0x4, R4 ;  /* 0x0000000409047825 */ /* 0x048fe400078e0204 */
[----:B--2---:R-:W2:Y:S04]  /*00b0*/  LDG.E R2, desc[UR4][R2.64] ;  /* 0x0000000402027981 */ /* 0x004ea8000c1e1900 */
[----:B------:R-:W2:Y:S01]  /*00c0*/  LDG.E R5, desc[UR4][R4.64] ;  /* 0x0000000404057981 */ /* 0x000ea2000c1e1900 */
[----:B----4-:R-:W-:-:S04]  /*00d0*/  IMAD.WIDE R6, R9, 0x4, R6 ;  /* 0x0000000409067825 */ /* 0x010fc800078e0206 */
[----:B--2---:R-:W-:-:S05]  /*00e0*/  FADD R9, R2, R5 ;  /* 0x0000000502097221 */ /* 0x004fca0000000000 */
[----:B------:R-:W-:Y:S01]  /*00f0*/  STG.E desc[UR4][R6.64], R9 ;  /* 0x0000000906007986 */ /* 0x000fe2000c101904 */
[----:B------:R-:W-:Y:S05]  /*0100*/  EXIT ;  /* 0x000000000000794d */ /* 0x000fea0003800000 */
.L_x_0:
[----:B------:R-:W-:-:S00]  /*0110*/  BRA `(.L_x_0) ;  /* 0xfffffffc00fc7947 */ /* 0x000fc0000383ffff */
[----:B------:R-:W-:-:S00]  /*0120*/  NOP ;  /* 0x0000000000007918 */ /* 0x000fc00000000000 */
        /* <DEDUP_REMOVED lines=13> */
.L_x_1:


//--------------------- .nv.shared.reserved.0     --------------------------
	.section	.nv.shared.reserved.0,"aw",@nobits
	.weak		__nv_reservedSMEM_offset_0_alias
	.size		__nv_reservedSMEM_offset_0_alias, 0, 64
	.other		__nv_reservedSMEM_offset_0_alias,@"STO_CUDA_RESERVED_SHARED STV_DEFAULT"
__nv_reservedSMEM_offset_0_alias:
	.zero		0
	.zero		64


//--------------------- .nv.constant0._Z6vecaddPfS_S_ --------------------------
	.section	.nv.constant0._Z6vecaddPfS_S_,"a",@progbits
	.sectionflags	@""
	.align	4
.nv.constant0._Z6vecaddPfS_S_:
	.zero		920


//--------------------- SYMBOLS --------------------------

	.type		.nv.reservedSmem.offset0,@object
	.size		.nv.reservedSmem.offset0,0x4
